	.headerflags	@"EF_CUDA_TEXMODE_UNIFIED EF_CUDA_64BIT_ADDRESS EF_CUDA_ACCELERATORS EF_CUDA_SM90 EF_CUDA_VIRTUAL_SM(EF_CUDA_SM90)"
	.elftype	@"ET_EXEC"


//--------------------- .nv.info                  --------------------------
	.section	.nv.info,"",@"SHT_CUDA_INFO"
	.align	4


	//----- nvinfo : EIATTR_REGCOUNT
	.align		4
        /*0000*/ 	.byte	0x04, 0x2f
        /*0002*/ 	.short	(.L_1 - .L_0)
	.align		4
.L_0:
        /*0004*/ 	.word	index@(triton_poi_fused_avg_pool2d_4)
        /*0008*/ 	.word	0x0000001c


	//----- nvinfo : EIATTR_MIN_STACK_SIZE
	.align		4
.L_1:
        /*000c*/ 	.byte	0x04, 0x12
        /*000e*/ 	.short	(.L_3 - .L_2)
	.align		4
.L_2:
        /*0010*/ 	.word	index@(triton_poi_fused_avg_pool2d_4)
        /*0014*/ 	.word	0x00000000


	//----- nvinfo : EIATTR_FRAME_SIZE
	.align		4
.L_3:
        /*0018*/ 	.byte	0x04, 0x11
        /*001a*/ 	.short	(.L_5 - .L_4)
	.align		4
.L_4:
        /*001c*/ 	.word	index@(triton_poi_fused_avg_pool2d_4)
        /*0020*/ 	.word	0x00000000


	//----- nvinfo : EIATTR_MIN_STACK_SIZE
	.align		4
.L_5:
        /*0024*/ 	.byte	0x04, 0x12
        /*0026*/ 	.short	(.L_7 - .L_6)
	.align		4
.L_6:
        /*0028*/ 	.word	index@(triton_poi_fused_avg_pool2d_4)
        /*002c*/ 	.word	0x00000000
.L_7:


//--------------------- .nv.info.triton_poi_fused_avg_pool2d_4 --------------------------
	.section	.nv.info.triton_poi_fused_avg_pool2d_4,"",@"SHT_CUDA_INFO"
	.sectionflags	@""
	.align	4


	//----- nvinfo : EIATTR_CUDA_API_VERSION
	.align		4
        /*0000*/ 	.byte	0x04, 0x37
        /*0002*/ 	.short	(.L_9 - .L_8)
.L_8:
        /*0004*/ 	.word	0x0000007c


	//----- nvinfo : EIATTR_KPARAM_INFO
	.align		4
.L_9:
        /*0008*/ 	.byte	0x04, 0x17
        /*000a*/ 	.short	(.L_11 - .L_10)
.L_10:
        /*000c*/ 	.word	0x00000000
        /*0010*/ 	.short	0x0002
        /*0012*/ 	.short	0x0010
        /*0014*/ 	.byte	0x00, 0xf0, 0x11, 0x00


	//----- nvinfo : EIATTR_KPARAM_INFO
	.align		4
.L_11:
        /*0018*/ 	.byte	0x04, 0x17
        /*001a*/ 	.short	(.L_13 - .L_12)
.L_12:
        /*001c*/ 	.word	0x00000000
        /*0020*/ 	.short	0x0001
        /*0022*/ 	.short	0x0008
        /*0024*/ 	.byte	0x00, 0xf4, 0x21, 0x00


	//----- nvinfo : EIATTR_KPARAM_INFO
	.align		4
.L_13:
        /*0028*/ 	.byte	0x04, 0x17
        /*002a*/ 	.short	(.L_15 - .L_14)
.L_14:
        /*002c*/ 	.word	0x00000000
        /*0030*/ 	.short	0x0000
        /*0032*/ 	.short	0x0000
        /*0034*/ 	.byte	0x00, 0xf4, 0x21, 0x00


	//----- nvinfo : EIATTR_SPARSE_MMA_MASK
	.align		4
.L_15:
        /*0038*/ 	.byte	0x03, 0x50
        /*003a*/ 	.short	0x0000


	//----- nvinfo : EIATTR_MAXREG_COUNT
	.align		4
        /*003c*/ 	.byte	0x03, 0x1b
        /*003e*/ 	.short	0x00ff


	//----- nvinfo : EIATTR_EXIT_INSTR_OFFSETS
	.align		4
        /*0040*/ 	.byte	0x04, 0x1c
        /*0042*/ 	.short	(.L_17 - .L_16)


	//   ....[0]....
.L_16:
        /*0044*/ 	.word	0x00000330


	//   ....[1]....
        /*0048*/ 	.word	0x00000370


	//----- nvinfo : EIATTR_REQNTID
	.align		4
.L_17:
        /*004c*/ 	.byte	0x04, 0x10
        /*004e*/ 	.short	(.L_19 - .L_18)
.L_18:
        /*0050*/ 	.word	0x00000080
        /*0054*/ 	.word	0x00000001
        /*0058*/ 	.word	0x00000001


	//----- nvinfo : EIATTR_CBANK_PARAM_SIZE
	.align		4
.L_19:
        /*005c*/ 	.byte	0x03, 0x19
        /*005e*/ 	.short	0x0014


	//----- nvinfo : EIATTR_PARAM_CBANK
	.align		4
        /*0060*/ 	.byte	0x04, 0x0a
        /*0062*/ 	.short	(.L_21 - .L_20)
	.align		4
.L_20:
        /*0064*/ 	.word	index@(.nv.constant0.triton_poi_fused_avg_pool2d_4)
        /*0068*/ 	.short	0x0210
        /*006a*/ 	.short	0x0014


	//----- nvinfo : EIATTR_SW_WAR
	.align		4
.L_21:
        /*006c*/ 	.byte	0x04, 0x36
        /*006e*/ 	.short	(.L_23 - .L_22)
.L_22:
        /*0070*/ 	.word	0x00000008
.L_23:


//--------------------- .nv.callgraph             --------------------------
	.section	.nv.callgraph,"",@"SHT_CUDA_CALLGRAPH"
	.align	4
	.sectionentsize	8
	.align		4
        /*0000*/ 	.word	0x00000000
	.align		4
        /*0004*/ 	.word	0xffffffff
	.align		4
        /*0008*/ 	.word	0x00000000
	.align		4
        /*000c*/ 	.word	0xfffffffe
	.align		4
        /*0010*/ 	.word	0x00000000
	.align		4
        /*0014*/ 	.word	0xfffffffd
	.align		4
        /*0018*/ 	.word	0x00000000
	.align		4
        /*001c*/ 	.word	0xfffffffc


//--------------------- .text.triton_poi_fused_avg_pool2d_4 --------------------------
	.section	.text.triton_poi_fused_avg_pool2d_4,"ax",@progbits
	.align	128
        .global         triton_poi_fused_avg_pool2d_4
        .type           triton_poi_fused_avg_pool2d_4,@function
        .size           triton_poi_fused_avg_pool2d_4,(.L_x_1 - triton_poi_fused_avg_pool2d_4)
        .other          triton_poi_fused_avg_pool2d_4,@"STO_CUDA_ENTRY STV_DEFAULT"
triton_poi_fused_avg_pool2d_4:
.text.triton_poi_fused_avg_pool2d_4:
[----:B------:R-:W0:Y:S02]  /*0000*/  LDC R1, c[0x0][0x28] ;  /* 0x00000a00ff017b82 */ /* 0x000e240000000800 */
[----:B------:R-:W1:Y:S01]  /*0010*/  S2R R0, SR_TID.X ;  /* 0x0000000000007919 */ /* 0x000e620000002100 */
[----:B------:R-:W-:Y:S01]  /*0020*/  ULDC.64 UR4, c[0x0][0x208] ;  /* 0x0000820000047ab9 */ /* 0x000fe20000000a00 */
[----:B------:R-:W2:Y:S01]  /*0030*/  S2R R3, SR_CTAID.X ;  /* 0x0000000000037919 */ /* 0x000ea20000002500 */
[----:B-1----:R-:W-:-:S04]  /*0040*/  SHF.L.U32 R0, R0, 0x1, RZ ;  /* 0x0000000100007819 */ /* 0x002fc800000006ff */
[----:B------:R-:W-:-:S04]  /*0050*/  LOP3.LUT R0, R0, 0xfe, RZ, 0xc0, !PT ;  /* 0x000000fe00007812 */ /* 0x000fc800078ec0ff */
[----:B--2---:R-:W-:Y:S02]  /*0060*/  LEA R0, R3, R0, 0x8 ;  /* 0x0000000003007211 */ /* 0x004fe400078e40ff */
[----:B------:R-:W1:Y:S02]  /*0070*/  LDC.64 R2, c[0x0][0x210] ;  /* 0x00008400ff027b82 */ /* 0x000e640000000a00 */
[----:B------:R-:W-:Y:S01]  /*0080*/  IADD3 R4, R0, 0x1, RZ ;  /* 0x0000000100047810 */ /* 0x000fe20007ffe0ff */
[C---:B------:R-:W-:Y:S01]  /*0090*/  IMAD.HI R5, R0.reuse, 0x2aaaaaab, RZ ;  /* 0x2aaaaaab00057827 */ /* 0x040fe200078e02ff */
[----:B------:R-:W-:-:S03]  /*00a0*/  ISETP.GE.AND P0, PT, R0, 0x2400, PT ;  /* 0x000024000000780c */ /* 0x000fc60003f06270 */
[----:B------:R-:W-:Y:S01]  /*00b0*/  IMAD.HI R7, R4, 0x2aaaaaab, RZ ;  /* 0x2aaaaaab04077827 */ /* 0x000fe200078e02ff */
[----:B------:R-:W-:-:S04]  /*00c0*/  SHF.R.S32.HI R6, RZ, 0x1, R5 ;  /* 0x00000001ff067819 */ /* 0x000fc80000011405 */
[----:B------:R-:W-:Y:S02]  /*00d0*/  SHF.R.U32.HI R8, RZ, 0x1, R7 ;  /* 0x00000001ff087819 */ /* 0x000fe40000011607 */
[----:B------:R-:W-:Y:S02]  /*00e0*/  LEA.HI R5, R5, R6, RZ, 0x1 ;  /* 0x0000000605057211 */ /* 0x000fe400078f08ff */
[----:B------:R-:W-:Y:S02]  /*00f0*/  LEA.HI R7, R7, R8, RZ, 0x1 ;  /* 0x0000000807077211 */ /* 0x000fe400078f08ff */
[----:B------:R-:W-:Y:S01]  /*0100*/  CS2R R8, SRZ ;  /* 0x0000000000087805 */ /* 0x000fe2000001ff00 */
[C---:B------:R-:W-:Y:S02]  /*0110*/  IMAD R6, R5.reuse, -0xc, R0 ;  /* 0xfffffff405067824 */ /* 0x040fe400078e0200 */
[----:B------:R-:W-:Y:S02]  /*0120*/  IMAD R5, R5, 0x30, RZ ;  /* 0x0000003005057824 */ /* 0x000fe400078e02ff */
[----:B------:R-:W-:-:S03]  /*0130*/  IMAD R7, R7, -0xc, R4 ;  /* 0xfffffff407077824 */ /* 0x000fc600078e0204 */
[-C--:B------:R-:W-:Y:S02]  /*0140*/  LEA R11, R6, R5.reuse, 0x1 ;  /* 0x00000005060b7211 */ /* 0x080fe400078e08ff */
[----:B------:R-:W-:Y:S02]  /*0150*/  LEA R19, R7, R5, 0x1 ;  /* 0x0000000507137211 */ /* 0x000fe400078e08ff */
[----:B------:R-:W-:Y:S02]  /*0160*/  CS2R R4, SRZ ;  /* 0x0000000000047805 */ /* 0x000fe4000001ff00 */
[----:B------:R-:W-:Y:S02]  /*0170*/  CS2R R6, SRZ ;  /* 0x0000000000067805 */ /* 0x000fe4000001ff00 */
[----:B------:R-:W-:Y:S01]  /*0180*/  IADD3 R17, R11, 0x18, RZ ;  /* 0x000000180b117810 */ /* 0x000fe20007ffe0ff */
[----:B-1----:R-:W-:Y:S01]  /*0190*/  IMAD.WIDE R12, R11, 0x4, R2 ;  /* 0x000000040b0c7825 */ /* 0x002fe200078e0202 */
[----:B------:R-:W-:-:S03]  /*01a0*/  IADD3 R21, R19, 0x18, RZ ;  /* 0x0000001813157810 */ /* 0x000fc60007ffe0ff */
[--C-:B------:R-:W-:Y:S01]  /*01b0*/  IMAD.WIDE R14, R19, 0x4, R2.reuse ;  /* 0x00000004130e7825 */ /* 0x100fe200078e0202 */
[----:B------:R-:W-:Y:S01]  /*01c0*/  IADD3 R23, R11, 0x19, RZ ;  /* 0x000000190b177810 */ /* 0x000fe20007ffe0ff */
[----:B------:R-:W2:Y:S01]  /*01d0*/  @!P0 LDG.E.EL R4, desc[UR4][R12.64] ;  /* 0x000000040c048981 */ /* 0x000ea2000c2e1900 */
[----:B------:R-:W-:Y:S01]  /*01e0*/  IADD3 R25, R19, 0x19, RZ ;  /* 0x0000001913197810 */ /* 0x000fe20007ffe0ff */
[--C-:B------:R-:W-:Y:S02]  /*01f0*/  IMAD.WIDE R16, R17, 0x4, R2.reuse ;  /* 0x0000000411107825 */ /* 0x100fe400078e0202 */
[----:B------:R1:W2:Y:S02]  /*0200*/  @!P0 LDG.E.EL R9, desc[UR4][R12.64+0x4] ;  /* 0x000004040c098981 */ /* 0x0002a4000c2e1900 */
[----:B------:R-:W-:Y:S02]  /*0210*/  IMAD.WIDE R10, R21, 0x4, R2 ;  /* 0x00000004150a7825 */ /* 0x000fe400078e0202 */
[----:B------:R-:W3:Y:S01]  /*0220*/  @!P0 LDG.E.EL R6, desc[UR4][R14.64] ;  /* 0x000000040e068981 */ /* 0x000ee2000c2e1900 */
[----:B------:R-:W-:-:S03]  /*0230*/  CS2R R20, SRZ ;  /* 0x0000000000147805 */ /* 0x000fc6000001ff00 */
[----:B------:R-:W3:Y:S01]  /*0240*/  @!P0 LDG.E.EL R7, desc[UR4][R14.64+0x4] ;  /* 0x000004040e078981 */ /* 0x000ee2000c2e1900 */
[----:B------:R-:W-:-:S03]  /*0250*/  IMAD.WIDE R18, R23, 0x4, R2 ;  /* 0x0000000417127825 */ /* 0x000fc600078e0202 */
[----:B------:R-:W4:Y:S01]  /*0260*/  @!P0 LDG.E.EL R5, desc[UR4][R16.64] ;  /* 0x0000000410058981 */ /* 0x000f22000c2e1900 */
[----:B-1----:R-:W-:Y:S02]  /*0270*/  IMAD.WIDE R12, R25, 0x4, R2 ;  /* 0x00000004190c7825 */ /* 0x002fe400078e0202 */
[----:B------:R-:W1:Y:S01]  /*0280*/  LDC.64 R2, c[0x0][0x218] ;  /* 0x00008600ff027b82 */ /* 0x000e620000000a00 */
[----:B------:R-:W5:Y:S04]  /*0290*/  @!P0 LDG.E.EL R8, desc[UR4][R10.64] ;  /* 0x000000040a088981 */ /* 0x000f68000c2e1900 */
[----:B------:R-:W5:Y:S04]  /*02a0*/  @!P0 LDG.E.EL R20, desc[UR4][R18.64] ;  /* 0x0000000412148981 */ /* 0x000f68000c2e1900 */
[----:B------:R-:W5:Y:S01]  /*02b0*/  @!P0 LDG.E.EL R21, desc[UR4][R12.64] ;  /* 0x000000040c158981 */ /* 0x000f62000c2e1900 */
[----:B-1----:R-:W-:-:S04]  /*02c0*/  IMAD.WIDE R2, R0, 0x4, R2 ;  /* 0x0000000400027825 */ /* 0x002fc800078e0202 */
[----:B--2---:R-:W-:Y:S01]  /*02d0*/  FADD R4, R9, R4 ;  /* 0x0000000409047221 */ /* 0x004fe20000000000 */
[----:B---3--:R-:W-:-:S03]  /*02e0*/  FADD R7, R7, R6 ;  /* 0x0000000607077221 */ /* 0x008fc60000000000 */
[----:B----4-:R-:W-:Y:S01]  /*02f0*/  FADD R5, R4, R5 ;  /* 0x0000000504057221 */ /* 0x010fe20000000000 */
[----:B-----5:R-:W-:-:S03]  /*0300*/  FADD R8, R7, R8 ;  /* 0x0000000807087221 */ /* 0x020fc60000000000 */
[----:B------:R-:W-:Y:S01]  /*0310*/  FADD R5, R5, R20 ;  /* 0x0000001405057221 */ /* 0x000fe20000000000 */
[----:B------:R-:W-:Y:S01]  /*0320*/  FADD R8, R8, R21 ;  /* 0x0000001508087221 */ /* 0x000fe20000000000 */
[----:B------:R-:W-:Y:S06]  /*0330*/  @P0 EXIT ;  /* 0x000000000000094d */ /* 0x000fec0003800000 */
[----:B------:R-:W-:Y:S01]  /*0340*/  FMUL R4, R5, 0.25 ;  /* 0x3e80000005047820 */ /* 0x000fe20000400000 */
[----:B------:R-:W-:-:S05]  /*0350*/  FMUL R5, R8, 0.25 ;  /* 0x3e80000008057820 */ /* 0x000fca0000400000 */
[----:B------:R-:W-:Y:S01]  /*0360*/  STG.E.64 desc[UR4][R2.64], R4 ;  /* 0x0000000402007986 */ /* 0x000fe2000c101b04 */
[----:B------:R-:W-:Y:S05]  /*0370*/  EXIT ;  /* 0x000000000000794d */ /* 0x000fea0003800000 */
.L_x_0:
[----:B------:R-:W-:-:S00]  /*0380*/  BRA `(.L_x_0) ;  /* 0xfffffffc00fc7947 */ /* 0x000fc0000383ffff */
[----:B------:R-:W-:-:S00]  /*0390*/  NOP ;  /* 0x0000000000007918 */ /* 0x000fc00000000000 */
        /* <DEDUP_REMOVED lines=14> */
.L_x_1:


//--------------------- .nv.constant0.triton_poi_fused_avg_pool2d_4 --------------------------
	.section	.nv.constant0.triton_poi_fused_avg_pool2d_4,"a",@progbits
	.sectionflags	@""
	.align	4
.nv.constant0.triton_poi_fused_avg_pool2d_4:
	.zero		548
